//
// Generated by NVIDIA NVVM Compiler
//
// Compiler Build ID: CL-36424714
// Cuda compilation tools, release 13.0, V13.0.88
// Based on NVVM 20.0.0
//

.version 9.0
.target sm_100
.address_size 64

	// .globl	_Z9zero_initPi

.visible .entry _Z9zero_initPi(
	.param .u64 .ptr .align 1 _Z9zero_initPi_param_0
)
{
	.reg .b32 	%r<6>;
	.reg .b64 	%rd<5>;

	ld.param.u64 	%rd1, [_Z9zero_initPi_param_0];
	cvta.to.global.u64 	%rd2, %rd1;
	mov.u32 	%r1, %ctaid.x;
	mov.u32 	%r2, %ntid.x;
	mov.u32 	%r3, %tid.x;
	mad.lo.s32 	%r4, %r1, %r2, %r3;
	mul.wide.s32 	%rd3, %r4, 4;
	add.s64 	%rd4, %rd2, %rd3;
	mov.b32 	%r5, 0;
	st.global.u32 	[%rd4], %r5;
	bar.sync 	0;
	ret;

}
	// .globl	_Z13reduction_addPiS_
.visible .entry _Z13reduction_addPiS_(
	.param .u64 .ptr .align 1 _Z13reduction_addPiS__param_0,
	.param .u64 .ptr .align 1 _Z13reduction_addPiS__param_1
)
{
	.reg .pred 	%p<2>;
	.reg .b32 	%r<5>;
	.reg .b64 	%rd<9>;

	ld.param.u64 	%rd1, [_Z13reduction_addPiS__param_0];
	ld.param.u64 	%rd2, [_Z13reduction_addPiS__param_1];
	cvta.to.global.u64 	%rd3, %rd2;
	mov.u32 	%r2, %tid.x;
	mov.u32 	%r1, %ctaid.x;
	mul.wide.u32 	%rd4, %r2, 4;
	add.s64 	%rd5, %rd3, %rd4;
	ld.global.u32 	%r3, [%rd5];
	setp.ne.s32 	%p1, %r3, %r1;
	@%p1 bra 	$L__BB1_2;
	cvta.to.global.u64 	%rd6, %rd1;
	mul.wide.u32 	%rd7, %r1, 4;
	add.s64 	%rd8, %rd6, %rd7;
	atom.global.add.u32 	%r4, [%rd8], 1;
$L__BB1_2:
	ret;

}
	// .globl	_Z4scanPiS_i
.visible .entry _Z4scanPiS_i(
	.param .u64 .ptr .align 1 _Z4scanPiS_i_param_0,
	.param .u64 .ptr .align 1 _Z4scanPiS_i_param_1,
	.param .u32 _Z4scanPiS_i_param_2
)
{
	.reg .pred 	%p<5>;
	.reg .b32 	%r<18>;
	.reg .b64 	%rd<13>;

	ld.param.u64 	%rd7, [_Z4scanPiS_i_param_0];
	ld.param.u64 	%rd8, [_Z4scanPiS_i_param_1];
	ld.param.u32 	%r4, [_Z4scanPiS_i_param_2];
	cvta.to.global.u64 	%rd1, %rd8;
	cvta.to.global.u64 	%rd2, %rd7;
	mov.u32 	%r5, %ctaid.x;
	mov.u32 	%r6, %ntid.x;
	mov.u32 	%r7, %tid.x;
	mad.lo.s32 	%r1, %r5, %r6, %r7;
	setp.lt.s32 	%p1, %r4, 2;
	@%p1 bra 	$L__BB2_5;
	mul.wide.s32 	%rd9, %r1, 4;
	add.s64 	%rd3, %rd2, %rd9;
	add.s64 	%rd4, %rd1, %rd9;
	mov.b32 	%r17, 1;
$L__BB2_2:
	ld.global.u32 	%r9, [%rd3];
	st.global.u32 	[%rd4], %r9;
	bar.sync 	0;
	setp.lt.s32 	%p2, %r1, %r17;
	@%p2 bra 	$L__BB2_4;
	sub.s32 	%r10, %r1, %r17;
	mul.wide.s32 	%rd10, %r10, 4;
	add.s64 	%rd11, %rd1, %rd10;
	ld.global.u32 	%r11, [%rd11];
	ld.global.u32 	%r12, [%rd3];
	add.s32 	%r13, %r12, %r11;
	st.global.u32 	[%rd3], %r13;
$L__BB2_4:
	bar.sync 	0;
	shl.b32 	%r17, %r17, 1;
	setp.lt.s32 	%p3, %r17, %r4;
	@%p3 bra 	$L__BB2_2;
$L__BB2_5:
	mul.wide.s32 	%rd12, %r1, 4;
	add.s64 	%rd5, %rd2, %rd12;
	ld.global.u32 	%r14, [%rd5];
	add.s64 	%rd6, %rd1, %rd12;
	st.global.u32 	[%rd6], %r14;
	bar.sync 	0;
	setp.ne.s32 	%p4, %r1, 0;
	@%p4 bra 	$L__BB2_7;
	mov.b32 	%r16, 0;
	st.global.u32 	[%rd2], %r16;
	bra.uni 	$L__BB2_8;
$L__BB2_7:
	ld.global.u32 	%r15, [%rd6+-4];
	st.global.u32 	[%rd5], %r15;
$L__BB2_8:
	ret;

}
	// .globl	_Z4sortPiS_i
.visible .entry _Z4sortPiS_i(
	.param .u64 .ptr .align 1 _Z4sortPiS_i_param_0,
	.param .u64 .ptr .align 1 _Z4sortPiS_i_param_1,
	.param .u32 _Z4sortPiS_i_param_2
)
{
	.reg .pred 	%p<12>;
	.reg .b32 	%r<42>;
	.reg .b64 	%rd<16>;

	ld.param.u64 	%rd4, [_Z4sortPiS_i_param_0];
	ld.param.u64 	%rd5, [_Z4sortPiS_i_param_1];
	ld.param.u32 	%r34, [_Z4sortPiS_i_param_2];
	cvta.to.global.u64 	%rd1, %rd5;
	cvta.to.global.u64 	%rd6, %rd4;
	mov.u32 	%r27, %ctaid.x;
	mov.u32 	%r28, %ntid.x;
	mov.u32 	%r29, %tid.x;
	mad.lo.s32 	%r1, %r27, %r28, %r29;
	setp.eq.s32 	%p1, %r1, 0;
	mul.wide.s32 	%rd7, %r1, 4;
	add.s64 	%rd2, %rd6, %rd7;
	mov.b32 	%r37, 0;
	@%p1 bra 	$L__BB3_2;
	ld.global.u32 	%r37, [%rd2+-4];
$L__BB3_2:
	add.s32 	%r30, %r34, -1;
	setp.eq.s32 	%p2, %r1, %r30;
	@%p2 bra 	$L__BB3_4;
	ld.global.u32 	%r34, [%rd2];
$L__BB3_4:
	setp.ge.s32 	%p3, %r37, %r34;
	@%p3 bra 	$L__BB3_17;
	sub.s32 	%r6, %r34, %r37;
	and.b32  	%r7, %r6, 15;
	sub.s32 	%r31, %r37, %r34;
	setp.gt.u32 	%p4, %r31, -16;
	@%p4 bra 	$L__BB3_8;
	and.b32  	%r32, %r6, -16;
	neg.s32 	%r35, %r32;
	add.s64 	%rd3, %rd1, 32;
$L__BB3_7:
	.pragma "nounroll";
	mul.wide.s32 	%rd8, %r37, 4;
	add.s64 	%rd9, %rd3, %rd8;
	st.global.u32 	[%rd9+-32], %r1;
	st.global.u32 	[%rd9+-28], %r1;
	st.global.u32 	[%rd9+-24], %r1;
	st.global.u32 	[%rd9+-20], %r1;
	st.global.u32 	[%rd9+-16], %r1;
	st.global.u32 	[%rd9+-12], %r1;
	st.global.u32 	[%rd9+-8], %r1;
	st.global.u32 	[%rd9+-4], %r1;
	st.global.u32 	[%rd9], %r1;
	st.global.u32 	[%rd9+4], %r1;
	st.global.u32 	[%rd9+8], %r1;
	st.global.u32 	[%rd9+12], %r1;
	st.global.u32 	[%rd9+16], %r1;
	st.global.u32 	[%rd9+20], %r1;
	st.global.u32 	[%rd9+24], %r1;
	st.global.u32 	[%rd9+28], %r1;
	add.s32 	%r37, %r37, 16;
	add.s32 	%r35, %r35, 16;
	setp.ne.s32 	%p5, %r35, 0;
	@%p5 bra 	$L__BB3_7;
$L__BB3_8:
	setp.eq.s32 	%p6, %r7, 0;
	@%p6 bra 	$L__BB3_17;
	and.b32  	%r14, %r6, 7;
	setp.lt.u32 	%p7, %r7, 8;
	@%p7 bra 	$L__BB3_11;
	mul.wide.s32 	%rd10, %r37, 4;
	add.s64 	%rd11, %rd1, %rd10;
	st.global.u32 	[%rd11], %r1;
	st.global.u32 	[%rd11+4], %r1;
	st.global.u32 	[%rd11+8], %r1;
	st.global.u32 	[%rd11+12], %r1;
	st.global.u32 	[%rd11+16], %r1;
	st.global.u32 	[%rd11+20], %r1;
	st.global.u32 	[%rd11+24], %r1;
	st.global.u32 	[%rd11+28], %r1;
	add.s32 	%r37, %r37, 8;
$L__BB3_11:
	setp.eq.s32 	%p8, %r14, 0;
	@%p8 bra 	$L__BB3_17;
	and.b32  	%r17, %r6, 3;
	setp.lt.u32 	%p9, %r14, 4;
	@%p9 bra 	$L__BB3_14;
	mul.wide.s32 	%rd12, %r37, 4;
	add.s64 	%rd13, %rd1, %rd12;
	st.global.u32 	[%rd13], %r1;
	st.global.u32 	[%rd13+4], %r1;
	st.global.u32 	[%rd13+8], %r1;
	st.global.u32 	[%rd13+12], %r1;
	add.s32 	%r37, %r37, 4;
$L__BB3_14:
	setp.eq.s32 	%p10, %r17, 0;
	@%p10 bra 	$L__BB3_17;
	neg.s32 	%r40, %r17;
$L__BB3_16:
	.pragma "nounroll";
	mul.wide.s32 	%rd14, %r37, 4;
	add.s64 	%rd15, %rd1, %rd14;
	st.global.u32 	[%rd15], %r1;
	add.s32 	%r37, %r37, 1;
	add.s32 	%r40, %r40, 1;
	setp.ne.s32 	%p11, %r40, 0;
	@%p11 bra 	$L__BB3_16;
$L__BB3_17:
	ret;

}


// ===== COMPILED SASS (sm_100) =====

	.target	sm_100

	.elftype	@"ET_EXEC"


//--------------------- .note.nv.tkinfo           --------------------------
	.section	.note.nv.tkinfo,"",@"SHT_NOTE"
	.sectionflags	@"SHF_NOTE_NV_TKINFO"
	.tkinfo
        /*0018*/ 	.word	0x00000002
        /*0030*/ 	.string	""
        /*0030*/ 	.string	"ptxas"
        /*0030*/ 	.string	"Cuda compilation tools, release 13.0, V13.0.88"
        /*0030*/ 	.string	"Build cuda_13.0.r13.0/compiler.36424714_0"
        /*0030*/ 	.string	"-arch sm_100 -m 64 "



//--------------------- .note.nv.cuinfo           --------------------------
	.section	.note.nv.cuinfo,"",@"SHT_NOTE"
	.sectionflags	@"SHF_NOTE_NV_CUINFO"
        /*0018*/ 	.short	0x0002
        /*001a*/ 	.short	0x0064
        /*001c*/ 	.short	0x0082
	.zero		2


//--------------------- .nv.info                  --------------------------
	.section	.nv.info,"",@"SHT_CUDA_INFO"
	.align	4


	//----- nvinfo : EIATTR_REGCOUNT
	.align		4
        /*0000*/ 	.byte	0x04, 0x2f
        /*0002*/ 	.short	(.L_1 - .L_0)
	.align		4
.L_0:
        /*0004*/ 	.word	index@(_Z9zero_initPi)
        /*0008*/ 	.word	0x00000008


	//----- nvinfo : EIATTR_FRAME_SIZE
	.align		4
.L_1:
        /*000c*/ 	.byte	0x04, 0x11
        /*000e*/ 	.short	(.L_3 - .L_2)
	.align		4
.L_2:
        /*0010*/ 	.word	index@(_Z9zero_initPi)
        /*0014*/ 	.word	0x00000000


	//----- nvinfo : EIATTR_REGCOUNT
	.align		4
.L_3:
        /*0018*/ 	.byte	0x04, 0x2f
        /*001a*/ 	.short	(.L_5 - .L_4)
	.align		4
.L_4:
        /*001c*/ 	.word	index@(_Z13reduction_addPiS_)
        /*0020*/ 	.word	0x0000000a


	//----- nvinfo : EIATTR_FRAME_SIZE
	.align		4
.L_5:
        /*0024*/ 	.byte	0x04, 0x11
        /*0026*/ 	.short	(.L_7 - .L_6)
	.align		4
.L_6:
        /*0028*/ 	.word	index@(_Z13reduction_addPiS_)
        /*002c*/ 	.word	0x00000000


	//----- nvinfo : EIATTR_REGCOUNT
	.align		4
.L_7:
        /*0030*/ 	.byte	0x04, 0x2f
        /*0032*/ 	.short	(.L_9 - .L_8)
	.align		4
.L_8:
        /*0034*/ 	.word	index@(_Z4scanPiS_i)
        /*0038*/ 	.word	0x00000010


	//----- nvinfo : EIATTR_FRAME_SIZE
	.align		4
.L_9:
        /*003c*/ 	.byte	0x04, 0x11
        /*003e*/ 	.short	(.L_11 - .L_10)
	.align		4
.L_10:
        /*0040*/ 	.word	index@(_Z4scanPiS_i)
        /*0044*/ 	.word	0x00000000


	//----- nvinfo : EIATTR_REGCOUNT
	.align		4
.L_11:
        /*0048*/ 	.byte	0x04, 0x2f
        /*004a*/ 	.short	(.L_13 - .L_12)
	.align		4
.L_12:
        /*004c*/ 	.word	index@(_Z4sortPiS_i)
        /*0050*/ 	.word	0x0000000c


	//----- nvinfo : EIATTR_FRAME_SIZE
	.align		4
.L_13:
        /*0054*/ 	.byte	0x04, 0x11
        /*0056*/ 	.short	(.L_15 - .L_14)
	.align		4
.L_14:
        /*0058*/ 	.word	index@(_Z4sortPiS_i)
        /*005c*/ 	.word	0x00000000


	//----- nvinfo : EIATTR_MIN_STACK_SIZE
	.align		4
.L_15:
        /*0060*/ 	.byte	0x04, 0x12
        /*0062*/ 	.short	(.L_17 - .L_16)
	.align		4
.L_16:
        /*0064*/ 	.word	index@(_Z4sortPiS_i)
        /*0068*/ 	.word	0x00000000


	//----- nvinfo : EIATTR_MIN_STACK_SIZE
	.align		4
.L_17:
        /*006c*/ 	.byte	0x04, 0x12
        /*006e*/ 	.short	(.L_19 - .L_18)
	.align		4
.L_18:
        /*0070*/ 	.word	index@(_Z4scanPiS_i)
        /*0074*/ 	.word	0x00000000


	//----- nvinfo : EIATTR_MIN_STACK_SIZE
	.align		4
.L_19:
        /*0078*/ 	.byte	0x04, 0x12
        /*007a*/ 	.short	(.L_21 - .L_20)
	.align		4
.L_20:
        /*007c*/ 	.word	index@(_Z13reduction_addPiS_)
        /*0080*/ 	.word	0x00000000


	//----- nvinfo : EIATTR_MIN_STACK_SIZE
	.align		4
.L_21:
        /*0084*/ 	.byte	0x04, 0x12
        /*0086*/ 	.short	(.L_23 - .L_22)
	.align		4
.L_22:
        /*0088*/ 	.word	index@(_Z9zero_initPi)
        /*008c*/ 	.word	0x00000000
.L_23:


//--------------------- .nv.compat                --------------------------
	.section	.nv.compat,"",@"SHT_CUDA_COMPAT_INFO"
	.align	4
        /*0000*/ 	.byte	0x02, 0x09, 0x00, 0x00, 0x02, 0x02, 0x01, 0x00, 0x02, 0x05, 0x05, 0x00, 0x03, 0x07, 0x01, 0x01
        /*0010*/ 	.byte	0x02, 0x03, 0x00, 0x00, 0x02, 0x06, 0x01, 0x00, 0x04, 0x0b, 0x08, 0x00, 0x09, 0x00, 0x00, 0x00
        /*0020*/ 	.byte	0x00, 0x00, 0x00, 0x00


//--------------------- .nv.info._Z4sortPiS_i     --------------------------
	.section	.nv.info._Z4sortPiS_i,"",@"SHT_CUDA_INFO"
	.sectionflags	@""
	.align	4


	//----- nvinfo : EIATTR_CUDA_API_VERSION
	.align		4
        /*0000*/ 	.byte	0x04, 0x37
        /*0002*/ 	.short	(.L_25 - .L_24)
.L_24:
        /*0004*/ 	.word	0x00000082


	//----- nvinfo : EIATTR_KPARAM_INFO
	.align		4
.L_25:
        /*0008*/ 	.byte	0x04, 0x17
        /*000a*/ 	.short	(.L_27 - .L_26)
.L_26:
        /*000c*/ 	.word	0x00000000
        /*0010*/ 	.short	0x0002
        /*0012*/ 	.short	0x0010
        /*0014*/ 	.byte	0x00, 0xf0, 0x11, 0x00


	//----- nvinfo : EIATTR_KPARAM_INFO
	.align		4
.L_27:
        /*0018*/ 	.byte	0x04, 0x17
        /*001a*/ 	.short	(.L_29 - .L_28)
.L_28:
        /*001c*/ 	.word	0x00000000
        /*0020*/ 	.short	0x0001
        /*0022*/ 	.short	0x0008
        /*0024*/ 	.byte	0x00, 0xf5, 0x21, 0x00


	//----- nvinfo : EIATTR_KPARAM_INFO
	.align		4
.L_29:
        /*0028*/ 	.byte	0x04, 0x17
        /*002a*/ 	.short	(.L_31 - .L_30)
.L_30:
        /*002c*/ 	.word	0x00000000
        /*0030*/ 	.short	0x0000
        /*0032*/ 	.short	0x0000
        /*0034*/ 	.byte	0x00, 0xf5, 0x21, 0x00


	//----- nvinfo : EIATTR_SPARSE_MMA_MASK
	.align		4
.L_31:
        /*0038*/ 	.byte	0x03, 0x50
        /*003a*/ 	.short	0x0000


	//----- nvinfo : EIATTR_MAXREG_COUNT
	.align		4
        /*003c*/ 	.byte	0x03, 0x1b
        /*003e*/ 	.short	0x00ff


	//----- nvinfo : EIATTR_MERCURY_ISA_VERSION
	.align		4
        /*0040*/ 	.byte	0x03, 0x5f
        /*0042*/ 	.short	0x0101


	//----- nvinfo : EIATTR_VRC_CTA_INIT_COUNT
	.align		4
        /*0044*/ 	.byte	0x02, 0x4a
	.zero		1
	.zero		1


	//----- nvinfo : EIATTR_EXIT_INSTR_OFFSETS
	.align		4
        /*0048*/ 	.byte	0x04, 0x1c
        /*004a*/ 	.short	(.L_33 - .L_32)


	//   ....[0]....
.L_32:
        /*004c*/ 	.word	0x00000120


	//   ....[1]....
        /*0050*/ 	.word	0x00000350


	//   ....[2]....
        /*0054*/ 	.word	0x00000470


	//   ....[3]....
        /*0058*/ 	.word	0x00000510


	//   ....[4]....
        /*005c*/ 	.word	0x000005b0


	//----- nvinfo : EIATTR_CRS_STACK_SIZE
	.align		4
.L_33:
        /*0060*/ 	.byte	0x04, 0x1e
        /*0062*/ 	.short	(.L_35 - .L_34)
.L_34:
        /*0064*/ 	.word	0x00000000


	//----- nvinfo : EIATTR_CBANK_PARAM_SIZE
	.align		4
.L_35:
        /*0068*/ 	.byte	0x03, 0x19
        /*006a*/ 	.short	0x0014


	//----- nvinfo : EIATTR_PARAM_CBANK
	.align		4
        /*006c*/ 	.byte	0x04, 0x0a
        /*006e*/ 	.short	(.L_37 - .L_36)
	.align		4
.L_36:
        /*0070*/ 	.word	index@(.nv.constant0._Z4sortPiS_i)
        /*0074*/ 	.short	0x0380
        /*0076*/ 	.short	0x0014


	//----- nvinfo : EIATTR_SW_WAR
	.align		4
.L_37:
        /*0078*/ 	.byte	0x04, 0x36
        /*007a*/ 	.short	(.L_39 - .L_38)
.L_38:
        /*007c*/ 	.word	0x00000008
.L_39:


//--------------------- .nv.info._Z4scanPiS_i     --------------------------
	.section	.nv.info._Z4scanPiS_i,"",@"SHT_CUDA_INFO"
	.sectionflags	@""
	.align	4


	//----- nvinfo : EIATTR_CUDA_API_VERSION
	.align		4
        /*0000*/ 	.byte	0x04, 0x37
        /*0002*/ 	.short	(.L_41 - .L_40)
.L_40:
        /*0004*/ 	.word	0x00000082


	//----- nvinfo : EIATTR_KPARAM_INFO
	.align		4
.L_41:
        /*0008*/ 	.byte	0x04, 0x17
        /*000a*/ 	.short	(.L_43 - .L_42)
.L_42:
        /*000c*/ 	.word	0x00000000
        /*0010*/ 	.short	0x0002
        /*0012*/ 	.short	0x0010
        /*0014*/ 	.byte	0x00, 0xf0, 0x11, 0x00


	//----- nvinfo : EIATTR_KPARAM_INFO
	.align		4
.L_43:
        /*0018*/ 	.byte	0x04, 0x17
        /*001a*/ 	.short	(.L_45 - .L_44)
.L_44:
        /*001c*/ 	.word	0x00000000
        /*0020*/ 	.short	0x0001
        /*0022*/ 	.short	0x0008
        /*0024*/ 	.byte	0x00, 0xf5, 0x21, 0x00


	//----- nvinfo : EIATTR_KPARAM_INFO
	.align		4
.L_45:
        /*0028*/ 	.byte	0x04, 0x17
        /*002a*/ 	.short	(.L_47 - .L_46)
.L_46:
        /*002c*/ 	.word	0x00000000
        /*0030*/ 	.short	0x0000
        /*0032*/ 	.short	0x0000
        /*0034*/ 	.byte	0x00, 0xf5, 0x21, 0x00


	//----- nvinfo : EIATTR_SPARSE_MMA_MASK
	.align		4
.L_47:
        /*0038*/ 	.byte	0x03, 0x50
        /*003a*/ 	.short	0x0000


	//----- nvinfo : EIATTR_MAXREG_COUNT
	.align		4
        /*003c*/ 	.byte	0x03, 0x1b
        /*003e*/ 	.short	0x00ff


	//----- nvinfo : EIATTR_NUM_BARRIERS
	.align		4
        /*0040*/ 	.byte	0x02, 0x4c
        /*0042*/ 	.byte	0x01
	.zero		1


	//----- nvinfo : EIATTR_MERCURY_ISA_VERSION
	.align		4
        /*0044*/ 	.byte	0x03, 0x5f
        /*0046*/ 	.short	0x0101


	//----- nvinfo : EIATTR_VRC_CTA_INIT_COUNT
	.align		4
        /*0048*/ 	.byte	0x02, 0x4a
	.zero		1
	.zero		1


	//----- nvinfo : EIATTR_EXIT_INSTR_OFFSETS
	.align		4
        /*004c*/ 	.byte	0x04, 0x1c
        /*004e*/ 	.short	(.L_49 - .L_48)


	//   ....[0]....
.L_48:
        /*0050*/ 	.word	0x000002b0


	//   ....[1]....
        /*0054*/ 	.word	0x000002e0


	//----- nvinfo : EIATTR_CRS_STACK_SIZE
	.align		4
.L_49:
        /*0058*/ 	.byte	0x04, 0x1e
        /*005a*/ 	.short	(.L_51 - .L_50)
.L_50:
        /*005c*/ 	.word	0x00000000


	//----- nvinfo : EIATTR_CBANK_PARAM_SIZE
	.align		4
.L_51:
        /*0060*/ 	.byte	0x03, 0x19
        /*0062*/ 	.short	0x0014


	//----- nvinfo : EIATTR_PARAM_CBANK
	.align		4
        /*0064*/ 	.byte	0x04, 0x0a
        /*0066*/ 	.short	(.L_53 - .L_52)
	.align		4
.L_52:
        /*0068*/ 	.word	index@(.nv.constant0._Z4scanPiS_i)
        /*006c*/ 	.short	0x0380
        /*006e*/ 	.short	0x0014


	//----- nvinfo : EIATTR_SW_WAR
	.align		4
.L_53:
        /*0070*/ 	.byte	0x04, 0x36
        /*0072*/ 	.short	(.L_55 - .L_54)
.L_54:
        /*0074*/ 	.word	0x00000008
.L_55:


//--------------------- .nv.info._Z13reduction_addPiS_ --------------------------
	.section	.nv.info._Z13reduction_addPiS_,"",@"SHT_CUDA_INFO"
	.sectionflags	@""
	.align	4


	//----- nvinfo : EIATTR_CUDA_API_VERSION
	.align		4
        /*0000*/ 	.byte	0x04, 0x37
        /*0002*/ 	.short	(.L_57 - .L_56)
.L_56:
        /*0004*/ 	.word	0x00000082


	//----- nvinfo : EIATTR_KPARAM_INFO
	.align		4
.L_57:
        /*0008*/ 	.byte	0x04, 0x17
        /*000a*/ 	.short	(.L_59 - .L_58)
.L_58:
        /*000c*/ 	.word	0x00000000
        /*0010*/ 	.short	0x0001
        /*0012*/ 	.short	0x0008
        /*0014*/ 	.byte	0x00, 0xf5, 0x21, 0x00


	//----- nvinfo : EIATTR_KPARAM_INFO
	.align		4
.L_59:
        /*0018*/ 	.byte	0x04, 0x17
        /*001a*/ 	.short	(.L_61 - .L_60)
.L_60:
        /*001c*/ 	.word	0x00000000
        /*0020*/ 	.short	0x0000
        /*0022*/ 	.short	0x0000
        /*0024*/ 	.byte	0x00, 0xf5, 0x21, 0x00


	//----- nvinfo : EIATTR_SPARSE_MMA_MASK
	.align		4
.L_61:
        /*0028*/ 	.byte	0x03, 0x50
        /*002a*/ 	.short	0x0000


	//----- nvinfo : EIATTR_MAXREG_COUNT
	.align		4
        /*002c*/ 	.byte	0x03, 0x1b
        /*002e*/ 	.short	0x00ff


	//----- nvinfo : EIATTR_MERCURY_ISA_VERSION
	.align		4
        /*0030*/ 	.byte	0x03, 0x5f
        /*0032*/ 	.short	0x0101


	//----- nvinfo : EIATTR_INT_WARP_WIDE_INSTR_OFFSETS
	.align		4
        /*0034*/ 	.byte	0x04, 0x31
        /*0036*/ 	.short	(.L_63 - .L_62)


	//   ....[0]....
.L_62:
        /*0038*/ 	.word	0x000000b0


	//----- nvinfo : EIATTR_VRC_CTA_INIT_COUNT
	.align		4
.L_63:
        /*003c*/ 	.byte	0x02, 0x4a
	.zero		1
	.zero		1


	//----- nvinfo : EIATTR_EXIT_INSTR_OFFSETS
	.align		4
        /*0040*/ 	.byte	0x04, 0x1c
        /*0042*/ 	.short	(.L_65 - .L_64)


	//   ....[0]....
.L_64:
        /*0044*/ 	.word	0x00000080


	//   ....[1]....
        /*0048*/ 	.word	0x00000110


	//----- nvinfo : EIATTR_CBANK_PARAM_SIZE
	.align		4
.L_65:
        /*004c*/ 	.byte	0x03, 0x19
        /*004e*/ 	.short	0x0010


	//----- nvinfo : EIATTR_PARAM_CBANK
	.align		4
        /*0050*/ 	.byte	0x04, 0x0a
        /*0052*/ 	.short	(.L_67 - .L_66)
	.align		4
.L_66:
        /*0054*/ 	.word	index@(.nv.constant0._Z13reduction_addPiS_)
        /*0058*/ 	.short	0x0380
        /*005a*/ 	.short	0x0010


	//----- nvinfo : EIATTR_SW_WAR
	.align		4
.L_67:
        /*005c*/ 	.byte	0x04, 0x36
        /*005e*/ 	.short	(.L_69 - .L_68)
.L_68:
        /*0060*/ 	.word	0x00000008
.L_69:


//--------------------- .nv.info._Z9zero_initPi   --------------------------
	.section	.nv.info._Z9zero_initPi,"",@"SHT_CUDA_INFO"
	.sectionflags	@""
	.align	4


	//----- nvinfo : EIATTR_CUDA_API_VERSION
	.align		4
        /*0000*/ 	.byte	0x04, 0x37
        /*0002*/ 	.short	(.L_71 - .L_70)
.L_70:
        /*0004*/ 	.word	0x00000082


	//----- nvinfo : EIATTR_KPARAM_INFO
	.align		4
.L_71:
        /*0008*/ 	.byte	0x04, 0x17
        /*000a*/ 	.short	(.L_73 - .L_72)
.L_72:
        /*000c*/ 	.word	0x00000000
        /*0010*/ 	.short	0x0000
        /*0012*/ 	.short	0x0000
        /*0014*/ 	.byte	0x00, 0xf5, 0x21, 0x00


	//----- nvinfo : EIATTR_SPARSE_MMA_MASK
	.align		4
.L_73:
        /*0018*/ 	.byte	0x03, 0x50
        /*001a*/ 	.short	0x0000


	//----- nvinfo : EIATTR_MAXREG_COUNT
	.align		4
        /*001c*/ 	.byte	0x03, 0x1b
        /*001e*/ 	.short	0x00ff


	//----- nvinfo : EIATTR_NUM_BARRIERS
	.align		4
        /*0020*/ 	.byte	0x02, 0x4c
        /*0022*/ 	.byte	0x01
	.zero		1


	//----- nvinfo : EIATTR_MERCURY_ISA_VERSION
	.align		4
        /*0024*/ 	.byte	0x03, 0x5f
        /*0026*/ 	.short	0x0101


	//----- nvinfo : EIATTR_VRC_CTA_INIT_COUNT
	.align		4
        /*0028*/ 	.byte	0x02, 0x4a
	.zero		1
	.zero		1


	//----- nvinfo : EIATTR_EXIT_INSTR_OFFSETS
	.align		4
        /*002c*/ 	.byte	0x04, 0x1c
        /*002e*/ 	.short	(.L_75 - .L_74)


	//   ....[0]....
.L_74:
        /*0030*/ 	.word	0x000000a0


	//----- nvinfo : EIATTR_CBANK_PARAM_SIZE
	.align		4
.L_75:
        /*0034*/ 	.byte	0x03, 0x19
        /*0036*/ 	.short	0x0008


	//----- nvinfo : EIATTR_PARAM_CBANK
	.align		4
        /*0038*/ 	.byte	0x04, 0x0a
        /*003a*/ 	.short	(.L_77 - .L_76)
	.align		4
.L_76:
        /*003c*/ 	.word	index@(.nv.constant0._Z9zero_initPi)
        /*0040*/ 	.short	0x0380
        /*0042*/ 	.short	0x0008


	//----- nvinfo : EIATTR_SW_WAR
	.align		4
.L_77:
        /*0044*/ 	.byte	0x04, 0x36
        /*0046*/ 	.short	(.L_79 - .L_78)
.L_78:
        /*0048*/ 	.word	0x00000008
.L_79:


//--------------------- .nv.callgraph             --------------------------
	.section	.nv.callgraph,"",@"SHT_CUDA_CALLGRAPH"
	.align	4
	.sectionentsize	8
	.align		4
        /*0000*/ 	.word	0x00000000
	.align		4
        /*0004*/ 	.word	0xffffffff
	.align		4
        /*0008*/ 	.word	0x00000000
	.align		4
        /*000c*/ 	.word	0xfffffffe
	.align		4
        /*0010*/ 	.word	0x00000000
	.align		4
        /*0014*/ 	.word	0xfffffffd
	.align		4
        /*0018*/ 	.word	0x00000000
	.align		4
        /*001c*/ 	.word	0xfffffffc


//--------------------- .text._Z4sortPiS_i        --------------------------
	.section	.text._Z4sortPiS_i,"ax",@progbits
	.align	128
        .global         _Z4sortPiS_i
        .type           _Z4sortPiS_i,@function
        .size           _Z4sortPiS_i,(.L_x_14 - _Z4sortPiS_i)
        .other          _Z4sortPiS_i,@"STO_CUDA_ENTRY STV_DEFAULT"
_Z4sortPiS_i:
.text._Z4sortPiS_i:
[----:B------:R-:W-:Y:S01]  /*0000*/  LDC R1, c[0x0][0x37c] ;  /* 0x0000df00ff017b82 */ /* 0x000fe20000000800 */
[----:B------:R-:W0:Y:S07]  /*0010*/  S2R R3, SR_TID.X ;  /* 0x0000000000037919 */ /* 0x000e2e0000002100 */
[----:B------:R-:W0:Y:S01]  /*0020*/  S2UR UR5, SR_CTAID.X ;  /* 0x00000000000579c3 */ /* 0x000e220000002500 */
[----:B------:R-:W1:Y:S01]  /*0030*/  LDCU UR4, c[0x0][0x390] ;  /* 0x00007200ff0477ac */ /* 0x000e620008000800 */
[----:B------:R-:W-:Y:S01]  /*0040*/  IMAD.MOV.U32 R0, RZ, RZ, RZ ;  /* 0x000000ffff007224 */ /* 0x000fe200078e00ff */
[----:B------:R-:W2:Y:S05]  /*0050*/  LDCU UR8, c[0x0][0x390] ;  /* 0x00007200ff0877ac */ /* 0x000eaa0008000800 */
[----:B------:R-:W0:Y:S01]  /*0060*/  LDC R2, c[0x0][0x360] ;  /* 0x0000d800ff027b82 */ /* 0x000e220000000800 */
[----:B------:R-:W3:Y:S07]  /*0070*/  LDCU.64 UR6, c[0x0][0x358] ;  /* 0x00006b00ff0677ac */ /* 0x000eee0008000a00 */
[----:B------:R-:W4:Y:S01]  /*0080*/  LDC.64 R4, c[0x0][0x380] ;  /* 0x0000e000ff047b82 */ /* 0x000f220000000a00 */
[----:B-1----:R-:W-:Y:S01]  /*0090*/  UIADD3 UR4, UPT, UPT, UR4, -0x1, URZ ;  /* 0xffffffff04047890 */ /* 0x002fe2000fffe0ff */
[----:B0-----:R-:W-:-:S02]  /*00a0*/  IMAD R2, R2, UR5, R3 ;  /* 0x0000000502027c24 */ /* 0x001fc4000f8e0203 */
[----:B--2---:R-:W-:-:S03]  /*00b0*/  IMAD.U32 R3, RZ, RZ, UR8 ;  /* 0x00000008ff037e24 */ /* 0x004fc6000f8e00ff */
[C---:B------:R-:W-:Y:S02]  /*00c0*/  ISETP.NE.AND P0, PT, R2.reuse, RZ, PT ;  /* 0x000000ff0200720c */ /* 0x040fe40003f05270 */
[C---:B------:R-:W-:Y:S01]  /*00d0*/  ISETP.NE.AND P1, PT, R2.reuse, UR4, PT ;  /* 0x0000000402007c0c */ /* 0x040fe2000bf25270 */
[----:B----4-:R-:W-:-:S10]  /*00e0*/  IMAD.WIDE R4, R2, 0x4, R4 ;  /* 0x0000000402047825 */ /* 0x010fd400078e0204 */
[----:B---3--:R-:W2:Y:S04]  /*00f0*/  @P0 LDG.E R0, desc[UR6][R4.64+-0x4] ;  /* 0xfffffc0604000981 */ /* 0x008ea8000c1e1900 */
[----:B------:R-:W2:Y:S02]  /*0100*/  @P1 LDG.E R3, desc[UR6][R4.64] ;  /* 0x0000000604031981 */ /* 0x000ea4000c1e1900 */
[----:B--2---:R-:W-:-:S13]  /*0110*/  ISETP.GE.AND P0, PT, R0, R3, PT ;  /* 0x000000030000720c */ /* 0x004fda0003f06270 */
[----:B------:R-:W-:Y:S05]  /*0120*/  @P0 EXIT ;  /* 0x000000000000094d */ /* 0x000fea0003800000 */
[----:B------:R-:W-:Y:S01]  /*0130*/  IMAD.IADD R8, R3, 0x1, -R0 ;  /* 0x0000000103087824 */ /* 0x000fe200078e0a00 */
[----:B------:R-:W-:Y:S01]  /*0140*/  BSSY.RECONVERGENT B0, `(.L_x_0) ;  /* 0x0000020000007945 */ /* 0x000fe20003800200 */
[----:B------:R-:W-:-:S03]  /*0150*/  IMAD.IADD R3, R0, 0x1, -R3 ;  /* 0x0000000100037824 */ /* 0x000fc600078e0a03 */
[----:B------:R-:W-:Y:S02]  /*0160*/  LOP3.LUT R9, R8, 0xf, RZ, 0xc0, !PT ;  /* 0x0000000f08097812 */ /* 0x000fe400078ec0ff */
[----:B------:R-:W-:Y:S02]  /*0170*/  ISETP.GT.U32.AND P1, PT, R3, -0x10, PT ;  /* 0xfffffff00300780c */ /* 0x000fe40003f24070 */
[----:B------:R-:W-:-:S11]  /*0180*/  ISETP.NE.AND P0, PT, R9, RZ, PT ;  /* 0x000000ff0900720c */ /* 0x000fd60003f05270 */
[----:B------:R-:W-:Y:S05]  /*0190*/  @P1 BRA `(.L_x_1) ;  /* 0x0000000000681947 */ /* 0x000fea0003800000 */
[----:B------:R-:W0:Y:S01]  /*01a0*/  LDC.64 R6, c[0x0][0x388] ;  /* 0x0000e200ff067b82 */ /* 0x000e220000000a00 */
[----:B------:R-:W-:-:S04]  /*01b0*/  LOP3.LUT R3, R8, 0xfffffff0, RZ, 0xc0, !PT ;  /* 0xfffffff008037812 */ /* 0x000fc800078ec0ff */
[----:B------:R-:W-:Y:S02]  /*01c0*/  IADD3 R3, PT, PT, -R3, RZ, RZ ;  /* 0x000000ff03037210 */ /* 0x000fe40007ffe1ff */
[----:B0-----:R-:W-:-:S05]  /*01d0*/  IADD3 R6, P1, PT, R6, 0x20, RZ ;  /* 0x0000002006067810 */ /* 0x001fca0007f3e0ff */
[----:B------:R-:W-:-:S08]  /*01e0*/  IMAD.X R7, RZ, RZ, R7, P1 ;  /* 0x000000ffff077224 */ /* 0x000fd000008e0607 */
.L_x_2:
[----:B0-----:R-:W-:-:S04]  /*01f0*/  IMAD.WIDE R4, R0, 0x4, R6 ;  /* 0x0000000400047825 */ /* 0x001fc800078e0206 */
[----:B------:R-:W-:Y:S01]  /*0200*/  VIADD R3, R3, 0x10 ;  /* 0x0000001003037836 */ /* 0x000fe20000000000 */
[----:B------:R0:W-:Y:S01]  /*0210*/  STG.E desc[UR6][R4.64+-0x20], R2 ;  /* 0xffffe00204007986 */ /* 0x0001e2000c101906 */
[----:B------:R-:W-:-:S03]  /*0220*/  VIADD R0, R0, 0x10 ;  /* 0x0000001000007836 */ /* 0x000fc60000000000 */
[----:B------:R0:W-:Y:S01]  /*0230*/  STG.E desc[UR6][R4.64+-0x1c], R2 ;  /* 0xffffe40204007986 */ /* 0x0001e2000c101906 */
[----:B------:R-:W-:-:S03]  /*0240*/  ISETP.NE.AND P1, PT, R3, RZ, PT ;  /* 0x000000ff0300720c */ /* 0x000fc60003f25270 */
[----:B------:R0:W-:Y:S04]  /*0250*/  STG.E desc[UR6][R4.64+-0x18], R2 ;  /* 0xffffe80204007986 */ /* 0x0001e8000c101906 */
        /* <DEDUP_REMOVED lines=12> */
[----:B------:R0:W-:Y:S01]  /*0320*/  STG.E desc[UR6][R4.64+0x1c], R2 ;  /* 0x00001c0204007986 */ /* 0x0001e2000c101906 */
[----:B------:R-:W-:Y:S05]  /*0330*/  @P1 BRA `(.L_x_2) ;  /* 0xfffffffc00ac1947 */ /* 0x000fea000383ffff */
.L_x_1:
[----:B------:R-:W-:Y:S05]  /*0340*/  BSYNC.RECONVERGENT B0 ;  /* 0x0000000000007941 */ /* 0x000fea0003800200 */
.L_x_0:
[----:B------:R-:W-:Y:S05]  /*0350*/  @!P0 EXIT ;  /* 0x000000000000894d */ /* 0x000fea0003800000 */
[----:B------:R-:W-:Y:S01]  /*0360*/  ISETP.GE.U32.AND P0, PT, R9, 0x8, PT ;  /* 0x000000080900780c */ /* 0x000fe20003f06070 */
[----:B------:R-:W-:Y:S01]  /*0370*/  BSSY.RECONVERGENT B0, `(.L_x_3) ;  /* 0x000000f000007945 */ /* 0x000fe20003800200 */
[----:B------:R-:W-:-:S04]  /*0380*/  LOP3.LUT R3, R8, 0x7, RZ, 0xc0, !PT ;  /* 0x0000000708037812 */ /* 0x000fc800078ec0ff */
[----:B------:R-:W-:-:S07]  /*0390*/  ISETP.NE.AND P1, PT, R3, RZ, PT ;  /* 0x000000ff0300720c */ /* 0x000fce0003f25270 */
[----:B------:R-:W-:Y:S06]  /*03a0*/  @!P0 BRA `(.L_x_4) ;  /* 0x00000000002c8947 */ /* 0x000fec0003800000 */
[----:B0-----:R-:W0:Y:S02]  /*03b0*/  LDC.64 R4, c[0x0][0x388] ;  /* 0x0000e200ff047b82 */ /* 0x001e240000000a00 */
[C---:B0-----:R-:W-:Y:S01]  /*03c0*/  IMAD.WIDE R4, R0.reuse, 0x4, R4 ;  /* 0x0000000400047825 */ /* 0x041fe200078e0204 */
[----:B------:R-:W-:-:S04]  /*03d0*/  IADD3 R0, PT, PT, R0, 0x8, RZ ;  /* 0x0000000800007810 */ /* 0x000fc80007ffe0ff */
[----:B------:R1:W-:Y:S04]  /*03e0*/  STG.E desc[UR6][R4.64], R2 ;  /* 0x0000000204007986 */ /* 0x0003e8000c101906 */
[----:B------:R1:W-:Y:S04]  /*03f0*/  STG.E desc[UR6][R4.64+0x4], R2 ;  /* 0x0000040204007986 */ /* 0x0003e8000c101906 */
[----:B------:R1:W-:Y:S04]  /*0400*/  STG.E desc[UR6][R4.64+0x8], R2 ;  /* 0x0000080204007986 */ /* 0x0003e8000c101906 */
[----:B------:R1:W-:Y:S04]  /*0410*/  STG.E desc[UR6][R4.64+0xc], R2 ;  /* 0x00000c0204007986 */ /* 0x0003e8000c101906 */
[----:B------:R1:W-:Y:S04]  /*0420*/  STG.E desc[UR6][R4.64+0x10], R2 ;  /* 0x0000100204007986 */ /* 0x0003e8000c101906 */
[----:B------:R1:W-:Y:S04]  /*0430*/  STG.E desc[UR6][R4.64+0x14], R2 ;  /* 0x0000140204007986 */ /* 0x0003e8000c101906 */
[----:B------:R1:W-:Y:S04]  /*0440*/  STG.E desc[UR6][R4.64+0x18], R2 ;  /* 0x0000180204007986 */ /* 0x0003e8000c101906 */
[----:B------:R1:W-:Y:S02]  /*0450*/  STG.E desc[UR6][R4.64+0x1c], R2 ;  /* 0x00001c0204007986 */ /* 0x0003e4000c101906 */
.L_x_4:
[----:B------:R-:W-:Y:S05]  /*0460*/  BSYNC.RECONVERGENT B0 ;  /* 0x0000000000007941 */ /* 0x000fea0003800200 */
.L_x_3:
[----:B------:R-:W-:Y:S05]  /*0470*/  @!P1 EXIT ;  /* 0x000000000000994d */ /* 0x000fea0003800000 */
[----:B------:R-:W-:Y:S02]  /*0480*/  ISETP.GE.U32.AND P0, PT, R3, 0x4, PT ;  /* 0x000000040300780c */ /* 0x000fe40003f06070 */
[----:B------:R-:W-:-:S04]  /*0490*/  LOP3.LUT R3, R8, 0x3, RZ, 0xc0, !PT ;  /* 0x0000000308037812 */ /* 0x000fc800078ec0ff */
[----:B------:R-:W-:-:S07]  /*04a0*/  ISETP.NE.AND P1, PT, R3, RZ, PT ;  /* 0x000000ff0300720c */ /* 0x000fce0003f25270 */
[----:B01----:R-:W0:Y:S02]  /*04b0*/  @P0 LDC.64 R4, c[0x0][0x388] ;  /* 0x0000e200ff040b82 */ /* 0x003e240000000a00 */
[----:B0-----:R-:W-:-:S05]  /*04c0*/  @P0 IMAD.WIDE R4, R0, 0x4, R4 ;  /* 0x0000000400040825 */ /* 0x001fca00078e0204 */
[----:B------:R0:W-:Y:S04]  /*04d0*/  @P0 STG.E desc[UR6][R4.64], R2 ;  /* 0x0000000204000986 */ /* 0x0001e8000c101906 */
[----:B------:R0:W-:Y:S04]  /*04e0*/  @P0 STG.E desc[UR6][R4.64+0x4], R2 ;  /* 0x0000040204000986 */ /* 0x0001e8000c101906 */
[----:B------:R0:W-:Y:S04]  /*04f0*/  @P0 STG.E desc[UR6][R4.64+0x8], R2 ;  /* 0x0000080204000986 */ /* 0x0001e8000c101906 */
[----:B------:R0:W-:Y:S01]  /*0500*/  @P0 STG.E desc[UR6][R4.64+0xc], R2 ;  /* 0x00000c0204000986 */ /* 0x0001e2000c101906 */
[----:B------:R-:W-:Y:S05]  /*0510*/  @!P1 EXIT ;  /* 0x000000000000994d */ /* 0x000fea0003800000 */
[----:B------:R-:W1:Y:S01]  /*0520*/  LDC.64 R6, c[0x0][0x388] ;  /* 0x0000e200ff067b82 */ /* 0x000e620000000a00 */
[----:B------:R-:W-:Y:S02]  /*0530*/  @P0 VIADD R0, R0, 0x4 ;  /* 0x0000000400000836 */ /* 0x000fe40000000000 */
[----:B------:R-:W-:-:S07]  /*0540*/  IMAD.MOV R3, RZ, RZ, -R3 ;  /* 0x000000ffff037224 */ /* 0x000fce00078e0a03 */
.L_x_5:
[----:B01----:R-:W-:Y:S01]  /*0550*/  IMAD.WIDE R4, R0, 0x4, R6 ;  /* 0x0000000400047825 */ /* 0x003fe200078e0206 */
[----:B------:R-:W-:-:S03]  /*0560*/  IADD3 R3, PT, PT, R3, 0x1, RZ ;  /* 0x0000000103037810 */ /* 0x000fc60007ffe0ff */
[----:B------:R-:W-:Y:S01]  /*0570*/  VIADD R0, R0, 0x1 ;  /* 0x0000000100007836 */ /* 0x000fe20000000000 */
[----:B------:R2:W-:Y:S01]  /*0580*/  STG.E desc[UR6][R4.64], R2 ;  /* 0x0000000204007986 */ /* 0x0005e2000c101906 */
[----:B------:R-:W-:-:S13]  /*0590*/  ISETP.NE.AND P0, PT, R3, RZ, PT ;  /* 0x000000ff0300720c */ /* 0x000fda0003f05270 */
[----:B--2---:R-:W-:Y:S05]  /*05a0*/  @P0 BRA `(.L_x_5) ;  /* 0xfffffffc00e80947 */ /* 0x004fea000383ffff */
[----:B------:R-:W-:Y:S05]  /*05b0*/  EXIT ;  /* 0x000000000000794d */ /* 0x000fea0003800000 */
.L_x_6:
[----:B------:R-:W-:-:S00]  /*05c0*/  BRA `(.L_x_6) ;  /* 0xfffffffc00fc7947 */ /* 0x000fc0000383ffff */
[----:B------:R-:W-:-:S00]  /*05d0*/  NOP ;  /* 0x0000000000007918 */ /* 0x000fc00000000000 */
        /* <DEDUP_REMOVED lines=10> */
.L_x_14:


//--------------------- .text._Z4scanPiS_i        --------------------------
	.section	.text._Z4scanPiS_i,"ax",@progbits
	.align	128
        .global         _Z4scanPiS_i
        .type           _Z4scanPiS_i,@function
        .size           _Z4scanPiS_i,(.L_x_15 - _Z4scanPiS_i)
        .other          _Z4scanPiS_i,@"STO_CUDA_ENTRY STV_DEFAULT"
_Z4scanPiS_i:
.text._Z4scanPiS_i:
[----:B------:R-:W-:Y:S01]  /*0000*/  LDC R1, c[0x0][0x37c] ;  /* 0x0000df00ff017b82 */ /* 0x000fe20000000800 */
[----:B------:R-:W0:Y:S01]  /*0010*/  S2R R0, SR_TID.X ;  /* 0x0000000000007919 */ /* 0x000e220000002100 */
[----:B------:R-:W1:Y:S06]  /*0020*/  LDCU UR5, c[0x0][0x390] ;  /* 0x00007200ff0577ac */ /* 0x000e6c0008000800 */
[----:B------:R-:W0:Y:S01]  /*0030*/  S2UR UR4, SR_CTAID.X ;  /* 0x00000000000479c3 */ /* 0x000e220000002500 */
[----:B------:R-:W2:Y:S07]  /*0040*/  LDCU.64 UR6, c[0x0][0x358] ;  /* 0x00006b00ff0677ac */ /* 0x000eae0008000a00 */
[----:B------:R-:W0:Y:S01]  /*0050*/  LDC R11, c[0x0][0x360] ;  /* 0x0000d800ff0b7b82 */ /* 0x000e220000000800 */
[----:B-1----:R-:W-:Y:S01]  /*0060*/  UISETP.GE.AND UP0, UPT, UR5, 0x2, UPT ;  /* 0x000000020500788c */ /* 0x002fe2000bf06270 */
[----:B0-----:R-:W-:-:S08]  /*0070*/  IMAD R11, R11, UR4, R0 ;  /* 0x000000040b0b7c24 */ /* 0x001fd0000f8e0200 */
[----:B--2---:R-:W-:Y:S05]  /*0080*/  BRA.U !UP0, `(.L_x_7) ;  /* 0x0000000108607547 */ /* 0x004fea000b800000 */
[----:B------:R-:W0:Y:S01]  /*0090*/  LDC.64 R2, c[0x0][0x380] ;  /* 0x0000e000ff027b82 */ /* 0x000e220000000a00 */
[----:B------:R-:W1:Y:S01]  /*00a0*/  LDCU UR5, c[0x0][0x390] ;  /* 0x00007200ff0577ac */ /* 0x000e620008000800 */
[----:B------:R-:W-:-:S06]  /*00b0*/  UMOV UR4, 0x1 ;  /* 0x0000000100047882 */ /* 0x000fcc0000000000 */
[----:B------:R-:W2:Y:S08]  /*00c0*/  LDC.64 R4, c[0x0][0x388] ;  /* 0x0000e200ff047b82 */ /* 0x000eb00000000a00 */
[----:B------:R-:W3:Y:S01]  /*00d0*/  LDC.64 R8, c[0x0][0x388] ;  /* 0x0000e200ff087b82 */ /* 0x000ee20000000a00 */
[----:B0-----:R-:W-:-:S04]  /*00e0*/  IMAD.WIDE R2, R11, 0x4, R2 ;  /* 0x000000040b027825 */ /* 0x001fc800078e0202 */
[----:B-12---:R-:W-:-:S07]  /*00f0*/  IMAD.WIDE R4, R11, 0x4, R4 ;  /* 0x000000040b047825 */ /* 0x006fce00078e0204 */
.L_x_10:
[----:B0-----:R-:W2:Y:S01]  /*0100*/  LDG.E R7, desc[UR6][R2.64] ;  /* 0x0000000602077981 */ /* 0x001ea2000c1e1900 */
[----:B------:R-:W-:Y:S01]  /*0110*/  ISETP.GE.AND P0, PT, R11, UR4, PT ;  /* 0x000000040b007c0c */ /* 0x000fe2000bf06270 */
[----:B------:R-:W-:Y:S02]  /*0120*/  BSSY.RECONVERGENT B0, `(.L_x_8) ;  /* 0x000000a000007945 */ /* 0x000fe40003800200 */
[----:B--2---:R0:W-:Y:S01]  /*0130*/  STG.E desc[UR6][R4.64], R7 ;  /* 0x0000000704007986 */ /* 0x0041e2000c101906 */
[----:B------:R-:W-:Y:S09]  /*0140*/  BAR.SYNC.DEFER_BLOCKING 0x0 ;  /* 0x0000000000007b1d */ /* 0x000ff20000010000 */
[----:B-1----:R-:W-:Y:S05]  /*0150*/  @!P0 BRA `(.L_x_9) ;  /* 0x0000000000188947 */ /* 0x002fea0003800000 */
[----:B0-----:R-:W-:Y:S01]  /*0160*/  IADD3 R7, PT, PT, R11, -UR4, RZ ;  /* 0x800000040b077c10 */ /* 0x001fe2000fffe0ff */
[----:B------:R-:W2:Y:S04]  /*0170*/  LDG.E R13, desc[UR6][R2.64] ;  /* 0x00000006020d7981 */ /* 0x000ea8000c1e1900 */
[----:B---3--:R-:W-:-:S06]  /*0180*/  IMAD.WIDE R6, R7, 0x4, R8 ;  /* 0x0000000407067825 */ /* 0x008fcc00078e0208 */
[----:B------:R-:W2:Y:S02]  /*0190*/  LDG.E R6, desc[UR6][R6.64] ;  /* 0x0000000606067981 */ /* 0x000ea4000c1e1900 */
[----:B--2---:R-:W-:-:S05]  /*01a0*/  IADD3 R13, PT, PT, R6, R13, RZ ;  /* 0x0000000d060d7210 */ /* 0x004fca0007ffe0ff */
[----:B------:R1:W-:Y:S02]  /*01b0*/  STG.E desc[UR6][R2.64], R13 ;  /* 0x0000000d02007986 */ /* 0x0003e4000c101906 */
.L_x_9:
[----:B------:R-:W-:Y:S05]  /*01c0*/  BSYNC.RECONVERGENT B0 ;  /* 0x0000000000007941 */ /* 0x000fea0003800200 */
.L_x_8:
[----:B------:R-:W-:Y:S01]  /*01d0*/  BAR.SYNC.DEFER_BLOCKING 0x0 ;  /* 0x0000000000007b1d */ /* 0x000fe20000010000 */
[----:B------:R-:W-:-:S04]  /*01e0*/  USHF.L.U32 UR4, UR4, 0x1, URZ ;  /* 0x0000000104047899 */ /* 0x000fc800080006ff */
[----:B------:R-:W-:-:S09]  /*01f0*/  UISETP.GE.AND UP0, UPT, UR4, UR5, UPT ;  /* 0x000000050400728c */ /* 0x000fd2000bf06270 */
[----:B------:R-:W-:Y:S05]  /*0200*/  BRA.U !UP0, `(.L_x_10) ;  /* 0xfffffffd08bc7547 */ /* 0x000fea000b83ffff */
.L_x_7:
[----:B-1----:R-:W1:Y:S08]  /*0210*/  LDC.64 R2, c[0x0][0x380] ;  /* 0x0000e000ff027b82 */ /* 0x002e700000000a00 */
[----:B0-----:R-:W0:Y:S01]  /*0220*/  LDC.64 R6, c[0x0][0x388] ;  /* 0x0000e200ff067b82 */ /* 0x001e220000000a00 */
[----:B-1----:R-:W-:-:S05]  /*0230*/  IMAD.WIDE R4, R11, 0x4, R2 ;  /* 0x000000040b047825 */ /* 0x002fca00078e0202 */
[----:B---3--:R-:W2:Y:S01]  /*0240*/  LDG.E R9, desc[UR6][R4.64] ;  /* 0x0000000604097981 */ /* 0x008ea2000c1e1900 */
[C---:B------:R-:W-:Y:S01]  /*0250*/  ISETP.NE.AND P0, PT, R11.reuse, RZ, PT ;  /* 0x000000ff0b00720c */ /* 0x040fe20003f05270 */
[----:B0-----:R-:W-:-:S12]  /*0260*/  IMAD.WIDE R6, R11, 0x4, R6 ;  /* 0x000000040b067825 */ /* 0x001fd800078e0206 */
[----:B------:R-:W0:Y:S01]  /*0270*/  @!P0 LDC.64 R2, c[0x0][0x380] ;  /* 0x0000e000ff028b82 */ /* 0x000e220000000a00 */
[----:B--2---:R1:W-:Y:S07]  /*0280*/  STG.E desc[UR6][R6.64], R9 ;  /* 0x0000000906007986 */ /* 0x0043ee000c101906 */
[----:B------:R-:W-:Y:S06]  /*0290*/  BAR.SYNC.DEFER_BLOCKING 0x0 ;  /* 0x0000000000007b1d */ /* 0x000fec0000010000 */
[----:B0-----:R1:W-:Y:S01]  /*02a0*/  @!P0 STG.E desc[UR6][R2.64], RZ ;  /* 0x000000ff02008986 */ /* 0x0013e2000c101906 */
[----:B------:R-:W-:Y:S05]  /*02b0*/  @!P0 EXIT ;  /* 0x000000000000894d */ /* 0x000fea0003800000 */
[----:B-1----:R-:W2:Y:S04]  /*02c0*/  LDG.E R7, desc[UR6][R6.64+-0x4] ;  /* 0xfffffc0606077981 */ /* 0x002ea8000c1e1900 */
[----:B--2---:R-:W-:Y:S01]  /*02d0*/  STG.E desc[UR6][R4.64], R7 ;  /* 0x0000000704007986 */ /* 0x004fe2000c101906 */
[----:B------:R-:W-:Y:S05]  /*02e0*/  EXIT ;  /* 0x000000000000794d */ /* 0x000fea0003800000 */
.L_x_11:
        /* <DEDUP_REMOVED lines=9> */
.L_x_15:


//--------------------- .text._Z13reduction_addPiS_ --------------------------
	.section	.text._Z13reduction_addPiS_,"ax",@progbits
	.align	128
        .global         _Z13reduction_addPiS_
        .type           _Z13reduction_addPiS_,@function
        .size           _Z13reduction_addPiS_,(.L_x_16 - _Z13reduction_addPiS_)
        .other          _Z13reduction_addPiS_,@"STO_CUDA_ENTRY STV_DEFAULT"
_Z13reduction_addPiS_:
.text._Z13reduction_addPiS_:
[----:B------:R-:W-:Y:S01]  /*0000*/  LDC R1, c[0x0][0x37c] ;  /* 0x0000df00ff017b82 */ /* 0x000fe20000000800 */
[----:B------:R-:W0:Y:S07]  /*0010*/  S2R R5, SR_TID.X ;  /* 0x0000000000057919 */ /* 0x000e2e0000002100 */
[----:B------:R-:W0:Y:S01]  /*0020*/  LDC.64 R2, c[0x0][0x388] ;  /* 0x0000e200ff027b82 */ /* 0x000e220000000a00 */
[----:B------:R-:W1:Y:S01]  /*0030*/  LDCU.64 UR4, c[0x0][0x358] ;  /* 0x00006b00ff0477ac */ /* 0x000e620008000a00 */
[----:B0-----:R-:W-:-:S06]  /*0040*/  IMAD.WIDE.U32 R2, R5, 0x4, R2 ;  /* 0x0000000405027825 */ /* 0x001fcc00078e0002 */
[----:B-1----:R-:W2:Y:S01]  /*0050*/  LDG.E R2, desc[UR4][R2.64] ;  /* 0x0000000402027981 */ /* 0x002ea2000c1e1900 */
[----:B------:R-:W2:Y:S02]  /*0060*/  S2R R5, SR_CTAID.X ;  /* 0x0000000000057919 */ /* 0x000ea40000002500 */
[----:B--2---:R-:W-:-:S13]  /*0070*/  ISETP.NE.AND P0, PT, R2, R5, PT ;  /* 0x000000050200720c */ /* 0x004fda0003f05270 */
[----:B------:R-:W-:Y:S05]  /*0080*/  @P0 EXIT ;  /* 0x000000000000094d */ /* 0x000fea0003800000 */
[----:B------:R-:W0:Y:S01]  /*0090*/  S2R R0, SR_LANEID ;  /* 0x0000000000007919 */ /* 0x000e220000000000 */
[----:B------:R-:W1:Y:S01]  /*00a0*/  LDC.64 R2, c[0x0][0x380] ;  /* 0x0000e000ff027b82 */ /* 0x000e620000000a00 */
[----:B------:R-:W-:Y:S02]  /*00b0*/  VOTEU.ANY UR6, UPT, PT ;  /* 0x0000000000067886 */ /* 0x000fe400038e0100 */
[----:B------:R-:W-:Y:S02]  /*00c0*/  UFLO.U32 UR7, UR6 ;  /* 0x00000006000772bd */ /* 0x000fe400080e0000 */
[----:B------:R-:W2:Y:S01]  /*00d0*/  POPC R7, UR6 ;  /* 0x0000000600077d09 */ /* 0x000ea20008000000 */
[----:B-1----:R-:W-:-:S03]  /*00e0*/  IMAD.WIDE.U32 R2, R5, 0x4, R2 ;  /* 0x0000000405027825 */ /* 0x002fc600078e0002 */
[----:B0-----:R-:W-:-:S13]  /*00f0*/  ISETP.EQ.U32.AND P0, PT, R0, UR7, PT ;  /* 0x0000000700007c0c */ /* 0x001fda000bf02070 */
[----:B--2---:R-:W-:Y:S01]  /*0100*/  @P0 REDG.E.ADD.STRONG.GPU desc[UR4][R2.64], R7 ;  /* 0x000000070200098e */ /* 0x004fe2000c12e104 */
[----:B------:R-:W-:Y:S05]  /*0110*/  EXIT ;  /* 0x000000000000794d */ /* 0x000fea0003800000 */
.L_x_12:
        /* <DEDUP_REMOVED lines=14> */
.L_x_16:


//--------------------- .text._Z9zero_initPi      --------------------------
	.section	.text._Z9zero_initPi,"ax",@progbits
	.align	128
        .global         _Z9zero_initPi
        .type           _Z9zero_initPi,@function
        .size           _Z9zero_initPi,(.L_x_17 - _Z9zero_initPi)
        .other          _Z9zero_initPi,@"STO_CUDA_ENTRY STV_DEFAULT"
_Z9zero_initPi:
.text._Z9zero_initPi:
[----:B------:R-:W-:Y:S01]  /*0000*/  LDC R1, c[0x0][0x37c] ;  /* 0x0000df00ff017b82 */ /* 0x000fe20000000800 */
[----:B------:R-:W0:Y:S07]  /*0010*/  S2R R0, SR_TID.X ;  /* 0x0000000000007919 */ /* 0x000e2e0000002100 */
[----:B------:R-:W0:Y:S01]  /*0020*/  S2UR UR6, SR_CTAID.X ;  /* 0x00000000000679c3 */ /* 0x000e220000002500 */
[----:B------:R-:W1:Y:S07]  /*0030*/  LDCU.64 UR4, c[0x0][0x358] ;  /* 0x00006b00ff0477ac */ /* 0x000e6e0008000a00 */
[----:B------:R-:W0:Y:S08]  /*0040*/  LDC R5, c[0x0][0x360] ;  /* 0x0000d800ff057b82 */ /* 0x000e300000000800 */
[----:B------:R-:W2:Y:S01]  /*0050*/  LDC.64 R2, c[0x0][0x380] ;  /* 0x0000e000ff027b82 */ /* 0x000ea20000000a00 */
[----:B0-----:R-:W-:-:S04]  /*0060*/  IMAD R5, R5, UR6, R0 ;  /* 0x0000000605057c24 */ /* 0x001fc8000f8e0200 */
[----:B--2---:R-:W-:-:S05]  /*0070*/  IMAD.WIDE R2, R5, 0x4, R2 ;  /* 0x0000000405027825 */ /* 0x004fca00078e0202 */
[----:B-1----:R-:W-:Y:S01]  /*0080*/  STG.E desc[UR4][R2.64], RZ ;  /* 0x000000ff02007986 */ /* 0x002fe2000c101904 */
[----:B------:R-:W-:Y:S06]  /*0090*/  BAR.SYNC.DEFER_BLOCKING 0x0 ;  /* 0x0000000000007b1d */ /* 0x000fec0000010000 */
[----:B------:R-:W-:Y:S05]  /*00a0*/  EXIT ;  /* 0x000000000000794d */ /* 0x000fea0003800000 */
.L_x_13:
        /* <DEDUP_REMOVED lines=13> */
.L_x_17:


//--------------------- .nv.shared.reserved.0     --------------------------
	.section	.nv.shared.reserved.0,"aw",@nobits
	.weak		__nv_reservedSMEM_offset_0_alias
	.size		__nv_reservedSMEM_offset_0_alias, 0, 64
	.other		__nv_reservedSMEM_offset_0_alias,@"STO_CUDA_RESERVED_SHARED STV_DEFAULT"
__nv_reservedSMEM_offset_0_alias:
	.zero		0
	.zero		64


//--------------------- .nv.constant0._Z4sortPiS_i --------------------------
	.section	.nv.constant0._Z4sortPiS_i,"a",@progbits
	.sectionflags	@""
	.align	4
.nv.constant0._Z4sortPiS_i:
	.zero		916


//--------------------- .nv.constant0._Z4scanPiS_i --------------------------
	.section	.nv.constant0._Z4scanPiS_i,"a",@progbits
	.sectionflags	@""
	.align	4
.nv.constant0._Z4scanPiS_i:
	.zero		916


//--------------------- .nv.constant0._Z13reduction_addPiS_ --------------------------
	.section	.nv.constant0._Z13reduction_addPiS_,"a",@progbits
	.sectionflags	@""
	.align	4
.nv.constant0._Z13reduction_addPiS_:
	.zero		912


//--------------------- .nv.constant0._Z9zero_initPi --------------------------
	.section	.nv.constant0._Z9zero_initPi,"a",@progbits
	.sectionflags	@""
	.align	4
.nv.constant0._Z9zero_initPi:
	.zero		904


//--------------------- SYMBOLS --------------------------

	.type		.nv.reservedSmem.offset0,@object
	.size		.nv.reservedSmem.offset0,0x4
